//
// Generated by NVIDIA NVVM Compiler
//
// Compiler Build ID: CL-36424714
// Cuda compilation tools, release 13.0, V13.0.88
// Based on NVVM 20.0.0
//

.version 9.0
.target sm_100
.address_size 64

	// .globl	_Z13CUDACountWordPciS_iPjPi
.extern .func  (.param .b32 func_retval0) vprintf
(
	.param .b64 vprintf_param_0,
	.param .b64 vprintf_param_1
)
;
.global .align 1 .b8 $str[6] = {37, 100, 32, 37, 100};

.visible .entry _Z13CUDACountWordPciS_iPjPi(
	.param .u64 .ptr .align 1 _Z13CUDACountWordPciS_iPjPi_param_0,
	.param .u32 _Z13CUDACountWordPciS_iPjPi_param_1,
	.param .u64 .ptr .align 1 _Z13CUDACountWordPciS_iPjPi_param_2,
	.param .u32 _Z13CUDACountWordPciS_iPjPi_param_3,
	.param .u64 .ptr .align 1 _Z13CUDACountWordPciS_iPjPi_param_4,
	.param .u64 .ptr .align 1 _Z13CUDACountWordPciS_iPjPi_param_5
)
{
	.local .align 8 .b8 	__local_depot0[8];
	.reg .b64 	%SP;
	.reg .b64 	%SPL;
	.reg .pred 	%p<50>;
	.reg .b16 	%rs<212>;
	.reg .b32 	%r<147>;
	.reg .b64 	%rd<50>;

	mov.u64 	%SPL, __local_depot0;
	cvta.local.u64 	%SP, %SPL;
	ld.param.u64 	%rd18, [_Z13CUDACountWordPciS_iPjPi_param_0];
	ld.param.u64 	%rd19, [_Z13CUDACountWordPciS_iPjPi_param_2];
	ld.param.u32 	%r50, [_Z13CUDACountWordPciS_iPjPi_param_3];
	ld.param.u64 	%rd17, [_Z13CUDACountWordPciS_iPjPi_param_4];
	ld.param.u64 	%rd20, [_Z13CUDACountWordPciS_iPjPi_param_5];
	cvta.to.global.u64 	%rd1, %rd19;
	cvta.to.global.u64 	%rd2, %rd18;
	cvta.to.global.u64 	%rd3, %rd20;
	mov.u32 	%r52, %ctaid.x;
	mov.u32 	%r53, %ntid.x;
	mov.u32 	%r54, %tid.x;
	mad.lo.s32 	%r1, %r52, %r53, %r54;
	setp.lt.s32 	%p1, %r1, 1;
	mov.b32 	%r139, 0;
	@%p1 bra 	$L__BB0_13;
	and.b32  	%r2, %r1, 15;
	setp.lt.u32 	%p2, %r1, 16;
	mov.b32 	%r132, 0;
	mov.u32 	%r139, %r132;
	@%p2 bra 	$L__BB0_4;
	and.b32  	%r132, %r1, 2147483632;
	neg.s32 	%r126, %r132;
	add.s64 	%rd46, %rd3, 32;
	mov.b32 	%r139, 0;
$L__BB0_3:
	.pragma "nounroll";
	ld.global.u32 	%r58, [%rd46+-32];
	add.s32 	%r59, %r139, %r58;
	ld.global.u32 	%r60, [%rd46+-28];
	add.s32 	%r61, %r59, %r60;
	ld.global.u32 	%r62, [%rd46+-24];
	add.s32 	%r63, %r61, %r62;
	ld.global.u32 	%r64, [%rd46+-20];
	add.s32 	%r65, %r63, %r64;
	ld.global.u32 	%r66, [%rd46+-16];
	add.s32 	%r67, %r65, %r66;
	ld.global.u32 	%r68, [%rd46+-12];
	add.s32 	%r69, %r67, %r68;
	ld.global.u32 	%r70, [%rd46+-8];
	add.s32 	%r71, %r69, %r70;
	ld.global.u32 	%r72, [%rd46+-4];
	add.s32 	%r73, %r71, %r72;
	ld.global.u32 	%r74, [%rd46];
	add.s32 	%r75, %r73, %r74;
	ld.global.u32 	%r76, [%rd46+4];
	add.s32 	%r77, %r75, %r76;
	ld.global.u32 	%r78, [%rd46+8];
	add.s32 	%r79, %r77, %r78;
	ld.global.u32 	%r80, [%rd46+12];
	add.s32 	%r81, %r79, %r80;
	ld.global.u32 	%r82, [%rd46+16];
	add.s32 	%r83, %r81, %r82;
	ld.global.u32 	%r84, [%rd46+20];
	add.s32 	%r85, %r83, %r84;
	ld.global.u32 	%r86, [%rd46+24];
	add.s32 	%r87, %r85, %r86;
	ld.global.u32 	%r88, [%rd46+28];
	add.s32 	%r89, %r87, %r88;
	add.s32 	%r139, %r89, 16;
	add.s32 	%r126, %r126, 16;
	add.s64 	%rd46, %rd46, 64;
	setp.ne.s32 	%p3, %r126, 0;
	@%p3 bra 	$L__BB0_3;
$L__BB0_4:
	setp.eq.s32 	%p4, %r2, 0;
	@%p4 bra 	$L__BB0_13;
	and.b32  	%r12, %r1, 7;
	setp.lt.u32 	%p5, %r2, 8;
	@%p5 bra 	$L__BB0_7;
	mul.wide.u32 	%rd21, %r132, 4;
	add.s64 	%rd22, %rd3, %rd21;
	ld.global.u32 	%r91, [%rd22];
	add.s32 	%r92, %r139, %r91;
	ld.global.u32 	%r93, [%rd22+4];
	add.s32 	%r94, %r92, %r93;
	ld.global.u32 	%r95, [%rd22+8];
	add.s32 	%r96, %r94, %r95;
	ld.global.u32 	%r97, [%rd22+12];
	add.s32 	%r98, %r96, %r97;
	ld.global.u32 	%r99, [%rd22+16];
	add.s32 	%r100, %r98, %r99;
	ld.global.u32 	%r101, [%rd22+20];
	add.s32 	%r102, %r100, %r101;
	ld.global.u32 	%r103, [%rd22+24];
	add.s32 	%r104, %r102, %r103;
	ld.global.u32 	%r105, [%rd22+28];
	add.s32 	%r106, %r104, %r105;
	add.s32 	%r139, %r106, 8;
	add.s32 	%r132, %r132, 8;
$L__BB0_7:
	setp.eq.s32 	%p6, %r12, 0;
	@%p6 bra 	$L__BB0_13;
	and.b32  	%r18, %r1, 3;
	setp.lt.u32 	%p7, %r12, 4;
	@%p7 bra 	$L__BB0_10;
	mul.wide.u32 	%rd23, %r132, 4;
	add.s64 	%rd24, %rd3, %rd23;
	ld.global.u32 	%r108, [%rd24];
	add.s32 	%r109, %r139, %r108;
	ld.global.u32 	%r110, [%rd24+4];
	add.s32 	%r111, %r109, %r110;
	ld.global.u32 	%r112, [%rd24+8];
	add.s32 	%r113, %r111, %r112;
	ld.global.u32 	%r114, [%rd24+12];
	add.s32 	%r115, %r113, %r114;
	add.s32 	%r139, %r115, 4;
	add.s32 	%r132, %r132, 4;
$L__BB0_10:
	setp.eq.s32 	%p8, %r18, 0;
	@%p8 bra 	$L__BB0_13;
	mul.wide.u32 	%rd25, %r132, 4;
	add.s64 	%rd47, %rd3, %rd25;
	neg.s32 	%r137, %r18;
$L__BB0_12:
	.pragma "nounroll";
	ld.global.u32 	%r116, [%rd47];
	add.s32 	%r117, %r139, %r116;
	add.s32 	%r139, %r117, 1;
	add.s64 	%rd47, %rd47, 4;
	add.s32 	%r137, %r137, 1;
	setp.ne.s32 	%p9, %r137, 0;
	@%p9 bra 	$L__BB0_12;
$L__BB0_13:
	mul.wide.s32 	%rd26, %r1, 4;
	add.s64 	%rd27, %rd3, %rd26;
	ld.global.u32 	%r118, [%rd27];
	add.u64 	%rd28, %SP, 0;
	add.u64 	%rd29, %SPL, 0;
	st.local.v2.u32 	[%rd29], {%r1, %r118};
	mov.u64 	%rd30, $str;
	cvta.global.u64 	%rd31, %rd30;
	{ // callseq 0, 0
	.param .b64 param0;
	st.param.b64 	[param0], %rd31;
	.param .b64 param1;
	st.param.b64 	[param1], %rd28;
	.param .b32 retval0;
	call.uni (retval0), 
	vprintf, 
	(
	param0, 
	param1
	);
	ld.param.b32 	%r119, [retval0];
	} // callseq 0
	ld.global.u32 	%r121, [%rd27];
	setp.ne.s32 	%p10, %r121, %r50;
	@%p10 bra 	$L__BB0_29;
	setp.lt.s32 	%p11, %r50, 1;
	@%p11 bra 	$L__BB0_28;
	and.b32  	%r30, %r50, 15;
	setp.lt.u32 	%p12, %r50, 16;
	mov.b16 	%rs211, 1;
	mov.b32 	%r143, 0;
	@%p12 bra 	$L__BB0_18;
	and.b32  	%r143, %r50, 2147483632;
	neg.s32 	%r141, %r143;
	add.s64 	%rd10, %rd2, 7;
	add.s64 	%rd48, %rd1, 7;
	mov.b16 	%rs211, 1;
	mov.u32 	%r140, %r139;
$L__BB0_17:
	.pragma "nounroll";
	cvt.s64.s32 	%rd32, %r140;
	add.s64 	%rd33, %rd10, %rd32;
	ld.global.u8 	%rs17, [%rd33+-7];
	ld.global.u8 	%rs20, [%rd48+-7];
	setp.eq.s16 	%p13, %rs17, %rs20;
	ld.global.u8 	%rs23, [%rd33+-6];
	ld.global.u8 	%rs26, [%rd48+-6];
	setp.eq.s16 	%p14, %rs23, %rs26;
	ld.global.u8 	%rs29, [%rd33+-5];
	ld.global.u8 	%rs32, [%rd48+-5];
	setp.eq.s16 	%p15, %rs29, %rs32;
	ld.global.u8 	%rs35, [%rd33+-4];
	ld.global.u8 	%rs38, [%rd48+-4];
	setp.eq.s16 	%p16, %rs35, %rs38;
	ld.global.u8 	%rs41, [%rd33+-3];
	ld.global.u8 	%rs44, [%rd48+-3];
	setp.eq.s16 	%p17, %rs41, %rs44;
	ld.global.u8 	%rs47, [%rd33+-2];
	ld.global.u8 	%rs50, [%rd48+-2];
	setp.eq.s16 	%p18, %rs47, %rs50;
	ld.global.u8 	%rs53, [%rd33+-1];
	ld.global.u8 	%rs56, [%rd48+-1];
	setp.eq.s16 	%p19, %rs53, %rs56;
	ld.global.u8 	%rs59, [%rd33];
	ld.global.u8 	%rs62, [%rd48];
	setp.eq.s16 	%p20, %rs59, %rs62;
	ld.global.u8 	%rs65, [%rd33+1];
	ld.global.u8 	%rs68, [%rd48+1];
	setp.eq.s16 	%p21, %rs65, %rs68;
	ld.global.u8 	%rs71, [%rd33+2];
	ld.global.u8 	%rs74, [%rd48+2];
	setp.eq.s16 	%p22, %rs71, %rs74;
	ld.global.u8 	%rs77, [%rd33+3];
	ld.global.u8 	%rs80, [%rd48+3];
	setp.eq.s16 	%p23, %rs77, %rs80;
	ld.global.u8 	%rs83, [%rd33+4];
	ld.global.u8 	%rs86, [%rd48+4];
	setp.eq.s16 	%p24, %rs83, %rs86;
	ld.global.u8 	%rs89, [%rd33+5];
	ld.global.u8 	%rs92, [%rd48+5];
	setp.eq.s16 	%p25, %rs89, %rs92;
	ld.global.u8 	%rs95, [%rd33+6];
	ld.global.u8 	%rs98, [%rd48+6];
	setp.eq.s16 	%p26, %rs95, %rs98;
	ld.global.u8 	%rs101, [%rd33+7];
	ld.global.u8 	%rs104, [%rd48+7];
	setp.eq.s16 	%p27, %rs101, %rs104;
	ld.global.u8 	%rs107, [%rd33+8];
	ld.global.u8 	%rs108, [%rd48+8];
	setp.eq.s16 	%p28, %rs107, %rs108;
	selp.b16 	%rs109, %rs211, 0, %p13;
	selp.b16 	%rs110, %rs109, 0, %p14;
	selp.b16 	%rs111, %rs110, 0, %p15;
	selp.b16 	%rs112, %rs111, 0, %p16;
	selp.b16 	%rs113, %rs112, 0, %p17;
	selp.b16 	%rs114, %rs113, 0, %p18;
	selp.b16 	%rs115, %rs114, 0, %p19;
	selp.b16 	%rs116, %rs115, 0, %p20;
	selp.b16 	%rs117, %rs116, 0, %p21;
	selp.b16 	%rs118, %rs117, 0, %p22;
	selp.b16 	%rs119, %rs118, 0, %p23;
	selp.b16 	%rs120, %rs119, 0, %p24;
	selp.b16 	%rs121, %rs120, 0, %p25;
	selp.b16 	%rs122, %rs121, 0, %p26;
	selp.b16 	%rs123, %rs122, 0, %p27;
	selp.b16 	%rs211, %rs123, 0, %p28;
	add.s32 	%r141, %r141, 16;
	add.s32 	%r140, %r140, 16;
	add.s64 	%rd48, %rd48, 16;
	setp.ne.s32 	%p29, %r141, 0;
	@%p29 bra 	$L__BB0_17;
$L__BB0_18:
	setp.eq.s32 	%p30, %r30, 0;
	@%p30 bra 	$L__BB0_27;
	and.b32  	%r38, %r50, 7;
	setp.lt.u32 	%p31, %r30, 8;
	@%p31 bra 	$L__BB0_21;
	add.s32 	%r123, %r143, %r139;
	cvt.s64.s32 	%rd34, %r123;
	add.s64 	%rd35, %rd2, %rd34;
	ld.global.u8 	%rs125, [%rd35];
	cvt.u64.u32 	%rd36, %r143;
	add.s64 	%rd37, %rd1, %rd36;
	ld.global.u8 	%rs128, [%rd37];
	setp.eq.s16 	%p32, %rs125, %rs128;
	ld.global.u8 	%rs131, [%rd35+1];
	ld.global.u8 	%rs134, [%rd37+1];
	setp.eq.s16 	%p33, %rs131, %rs134;
	ld.global.u8 	%rs137, [%rd35+2];
	ld.global.u8 	%rs140, [%rd37+2];
	setp.eq.s16 	%p34, %rs137, %rs140;
	ld.global.u8 	%rs143, [%rd35+3];
	ld.global.u8 	%rs146, [%rd37+3];
	setp.eq.s16 	%p35, %rs143, %rs146;
	ld.global.u8 	%rs149, [%rd35+4];
	ld.global.u8 	%rs152, [%rd37+4];
	setp.eq.s16 	%p36, %rs149, %rs152;
	ld.global.u8 	%rs155, [%rd35+5];
	ld.global.u8 	%rs158, [%rd37+5];
	setp.eq.s16 	%p37, %rs155, %rs158;
	ld.global.u8 	%rs161, [%rd35+6];
	ld.global.u8 	%rs164, [%rd37+6];
	setp.eq.s16 	%p38, %rs161, %rs164;
	ld.global.u8 	%rs167, [%rd35+7];
	ld.global.u8 	%rs168, [%rd37+7];
	setp.eq.s16 	%p39, %rs167, %rs168;
	selp.b16 	%rs169, %rs211, 0, %p32;
	selp.b16 	%rs170, %rs169, 0, %p33;
	selp.b16 	%rs171, %rs170, 0, %p34;
	selp.b16 	%rs172, %rs171, 0, %p35;
	selp.b16 	%rs173, %rs172, 0, %p36;
	selp.b16 	%rs174, %rs173, 0, %p37;
	selp.b16 	%rs175, %rs174, 0, %p38;
	selp.b16 	%rs211, %rs175, 0, %p39;
	add.s32 	%r143, %r143, 8;
$L__BB0_21:
	setp.eq.s32 	%p40, %r38, 0;
	@%p40 bra 	$L__BB0_27;
	and.b32  	%r41, %r50, 3;
	setp.lt.u32 	%p41, %r38, 4;
	@%p41 bra 	$L__BB0_24;
	add.s32 	%r124, %r143, %r139;
	cvt.s64.s32 	%rd38, %r124;
	add.s64 	%rd39, %rd2, %rd38;
	ld.global.u8 	%rs177, [%rd39];
	cvt.u64.u32 	%rd40, %r143;
	add.s64 	%rd41, %rd1, %rd40;
	ld.global.u8 	%rs180, [%rd41];
	setp.eq.s16 	%p42, %rs177, %rs180;
	ld.global.u8 	%rs183, [%rd39+1];
	ld.global.u8 	%rs186, [%rd41+1];
	setp.eq.s16 	%p43, %rs183, %rs186;
	ld.global.u8 	%rs189, [%rd39+2];
	ld.global.u8 	%rs192, [%rd41+2];
	setp.eq.s16 	%p44, %rs189, %rs192;
	ld.global.u8 	%rs195, [%rd39+3];
	ld.global.u8 	%rs196, [%rd41+3];
	setp.eq.s16 	%p45, %rs195, %rs196;
	selp.b16 	%rs197, %rs211, 0, %p42;
	selp.b16 	%rs198, %rs197, 0, %p43;
	selp.b16 	%rs199, %rs198, 0, %p44;
	selp.b16 	%rs211, %rs199, 0, %p45;
	add.s32 	%r143, %r143, 4;
$L__BB0_24:
	setp.eq.s32 	%p46, %r41, 0;
	@%p46 bra 	$L__BB0_27;
	cvt.u64.u32 	%rd42, %r143;
	add.s64 	%rd49, %rd1, %rd42;
	add.s32 	%r146, %r139, %r143;
	neg.s32 	%r145, %r41;
$L__BB0_26:
	.pragma "nounroll";
	cvt.s64.s32 	%rd43, %r146;
	add.s64 	%rd44, %rd2, %rd43;
	ld.global.u8 	%rs200, [%rd44];
	ld.global.u8 	%rs201, [%rd49];
	setp.eq.s16 	%p47, %rs200, %rs201;
	selp.b16 	%rs211, %rs211, 0, %p47;
	add.s64 	%rd49, %rd49, 1;
	add.s32 	%r146, %r146, 1;
	add.s32 	%r145, %r145, 1;
	setp.ne.s32 	%p48, %r145, 0;
	@%p48 bra 	$L__BB0_26;
$L__BB0_27:
	and.b16  	%rs202, %rs211, 255;
	setp.eq.s16 	%p49, %rs202, 0;
	@%p49 bra 	$L__BB0_29;
$L__BB0_28:
	cvta.to.global.u64 	%rd45, %rd17;
	atom.global.add.u32 	%r125, [%rd45], 1;
$L__BB0_29:
	ret;

}


// ===== COMPILED SASS (sm_100) =====

	.target	sm_100

	.elftype	@"ET_EXEC"


//--------------------- .note.nv.tkinfo           --------------------------
	.section	.note.nv.tkinfo,"",@"SHT_NOTE"
	.sectionflags	@"SHF_NOTE_NV_TKINFO"
	.tkinfo
        /*0018*/ 	.word	0x00000002
        /*0030*/ 	.string	""
        /*0030*/ 	.string	"ptxas"
        /*0030*/ 	.string	"Cuda compilation tools, release 13.0, V13.0.88"
        /*0030*/ 	.string	"Build cuda_13.0.r13.0/compiler.36424714_0"
        /*0030*/ 	.string	"-arch sm_100 -m 64 "



//--------------------- .note.nv.cuinfo           --------------------------
	.section	.note.nv.cuinfo,"",@"SHT_NOTE"
	.sectionflags	@"SHF_NOTE_NV_CUINFO"
        /*0018*/ 	.short	0x0002
        /*001a*/ 	.short	0x0064
        /*001c*/ 	.short	0x0082
	.zero		2


//--------------------- .nv.info                  --------------------------
	.section	.nv.info,"",@"SHT_CUDA_INFO"
	.align	4


	//----- nvinfo : EIATTR_REGCOUNT
	.align		4
        /*0000*/ 	.byte	0x04, 0x2f
        /*0002*/ 	.short	(.L_2 - .L_1)
	.align		4
.L_1:
        /*0004*/ 	.word	index@(_Z13CUDACountWordPciS_iPjPi)
        /*0008*/ 	.word	0x0000001e


	//----- nvinfo : EIATTR_FRAME_SIZE
	.align		4
.L_2:
        /*000c*/ 	.byte	0x04, 0x11
        /*000e*/ 	.short	(.L_4 - .L_3)
	.align		4
.L_3:
        /*0010*/ 	.word	index@(_Z13CUDACountWordPciS_iPjPi)
        /*0014*/ 	.word	0x00000008


	//----- nvinfo : EIATTR_MIN_STACK_SIZE
	.align		4
.L_4:
        /*0018*/ 	.byte	0x04, 0x12
        /*001a*/ 	.short	(.L_6 - .L_5)
	.align		4
.L_5:
        /*001c*/ 	.word	index@(_Z13CUDACountWordPciS_iPjPi)
        /*0020*/ 	.word	0x00000008
.L_6:


//--------------------- .nv.compat                --------------------------
	.section	.nv.compat,"",@"SHT_CUDA_COMPAT_INFO"
	.align	4
        /*0000*/ 	.byte	0x02, 0x09, 0x00, 0x00, 0x02, 0x02, 0x01, 0x00, 0x02, 0x05, 0x05, 0x00, 0x03, 0x07, 0x01, 0x01
        /*0010*/ 	.byte	0x02, 0x03, 0x00, 0x00, 0x02, 0x06, 0x01, 0x00, 0x04, 0x0b, 0x08, 0x00, 0x09, 0x00, 0x00, 0x00
        /*0020*/ 	.byte	0x00, 0x00, 0x00, 0x00


//--------------------- .nv.info._Z13CUDACountWordPciS_iPjPi --------------------------
	.section	.nv.info._Z13CUDACountWordPciS_iPjPi,"",@"SHT_CUDA_INFO"
	.sectionflags	@""
	.align	4


	//----- nvinfo : EIATTR_CUDA_API_VERSION
	.align		4
        /*0000*/ 	.byte	0x04, 0x37
        /*0002*/ 	.short	(.L_8 - .L_7)
.L_7:
        /*0004*/ 	.word	0x00000082


	//----- nvinfo : EIATTR_KPARAM_INFO
	.align		4
.L_8:
        /*0008*/ 	.byte	0x04, 0x17
        /*000a*/ 	.short	(.L_10 - .L_9)
.L_9:
        /*000c*/ 	.word	0x00000000
        /*0010*/ 	.short	0x0005
        /*0012*/ 	.short	0x0028
        /*0014*/ 	.byte	0x00, 0xf5, 0x21, 0x00


	//----- nvinfo : EIATTR_KPARAM_INFO
	.align		4
.L_10:
        /*0018*/ 	.byte	0x04, 0x17
        /*001a*/ 	.short	(.L_12 - .L_11)
.L_11:
        /*001c*/ 	.word	0x00000000
        /*0020*/ 	.short	0x0004
        /*0022*/ 	.short	0x0020
        /*0024*/ 	.byte	0x00, 0xf5, 0x21, 0x00


	//----- nvinfo : EIATTR_KPARAM_INFO
	.align		4
.L_12:
        /*0028*/ 	.byte	0x04, 0x17
        /*002a*/ 	.short	(.L_14 - .L_13)
.L_13:
        /*002c*/ 	.word	0x00000000
        /*0030*/ 	.short	0x0003
        /*0032*/ 	.short	0x0018
        /*0034*/ 	.byte	0x00, 0xf0, 0x11, 0x00


	//----- nvinfo : EIATTR_KPARAM_INFO
	.align		4
.L_14:
        /*0038*/ 	.byte	0x04, 0x17
        /*003a*/ 	.short	(.L_16 - .L_15)
.L_15:
        /*003c*/ 	.word	0x00000000
        /*0040*/ 	.short	0x0002
        /*0042*/ 	.short	0x0010
        /*0044*/ 	.byte	0x00, 0xf5, 0x21, 0x00


	//----- nvinfo : EIATTR_KPARAM_INFO
	.align		4
.L_16:
        /*0048*/ 	.byte	0x04, 0x17
        /*004a*/ 	.short	(.L_18 - .L_17)
.L_17:
        /*004c*/ 	.word	0x00000000
        /*0050*/ 	.short	0x0001
        /*0052*/ 	.short	0x0008
        /*0054*/ 	.byte	0x00, 0xf0, 0x11, 0x00


	//----- nvinfo : EIATTR_KPARAM_INFO
	.align		4
.L_18:
        /*0058*/ 	.byte	0x04, 0x17
        /*005a*/ 	.short	(.L_20 - .L_19)
.L_19:
        /*005c*/ 	.word	0x00000000
        /*0060*/ 	.short	0x0000
        /*0062*/ 	.short	0x0000
        /*0064*/ 	.byte	0x00, 0xf5, 0x21, 0x00


	//----- nvinfo : EIATTR_SPARSE_MMA_MASK
	.align		4
.L_20:
        /*0068*/ 	.byte	0x03, 0x50
        /*006a*/ 	.short	0x0000


	//----- nvinfo : EIATTR_MAXREG_COUNT
	.align		4
        /*006c*/ 	.byte	0x03, 0x1b
        /*006e*/ 	.short	0x00ff


	//----- nvinfo : EIATTR_EXTERNS
	.align		4
        /*0070*/ 	.byte	0x04, 0x0f
        /*0072*/ 	.short	(.L_22 - .L_21)


	//   ....[0]....
	.align		4
.L_21:
        /*0074*/ 	.word	index@(vprintf)


	//----- nvinfo : EIATTR_MERCURY_ISA_VERSION
	.align		4
.L_22:
        /*0078*/ 	.byte	0x03, 0x5f
        /*007a*/ 	.short	0x0101


	//----- nvinfo : EIATTR_INT_WARP_WIDE_INSTR_OFFSETS
	.align		4
        /*007c*/ 	.byte	0x04, 0x31
        /*007e*/ 	.short	(.L_24 - .L_23)


	//   ....[0]....
.L_23:
        /*0080*/ 	.word	0x00001450


	//----- nvinfo : EIATTR_VRC_CTA_INIT_COUNT
	.align		4
.L_24:
        /*0084*/ 	.byte	0x02, 0x4a
	.zero		1
	.zero		1


	//----- nvinfo : EIATTR_SYSCALL_OFFSETS
	.align		4
        /*0088*/ 	.byte	0x04, 0x46
        /*008a*/ 	.short	(.L_26 - .L_25)


	//   ....[0]....
.L_25:
        /*008c*/ 	.word	0x000007d0


	//----- nvinfo : EIATTR_EXIT_INSTR_OFFSETS
	.align		4
.L_26:
        /*0090*/ 	.byte	0x04, 0x1c
        /*0092*/ 	.short	(.L_28 - .L_27)


	//   ....[0]....
.L_27:
        /*0094*/ 	.word	0x00000810


	//   ....[1]....
        /*0098*/ 	.word	0x00001420


	//   ....[2]....
        /*009c*/ 	.word	0x000014a0


	//----- nvinfo : EIATTR_CRS_STACK_SIZE
	.align		4
.L_28:
        /*00a0*/ 	.byte	0x04, 0x1e
        /*00a2*/ 	.short	(.L_30 - .L_29)
.L_29:
        /*00a4*/ 	.word	0x00000000


	//----- nvinfo : EIATTR_CBANK_PARAM_SIZE
	.align		4
.L_30:
        /*00a8*/ 	.byte	0x03, 0x19
        /*00aa*/ 	.short	0x0030


	//----- nvinfo : EIATTR_PARAM_CBANK
	.align		4
        /*00ac*/ 	.byte	0x04, 0x0a
        /*00ae*/ 	.short	(.L_32 - .L_31)
	.align		4
.L_31:
        /*00b0*/ 	.word	index@(.nv.constant0._Z13CUDACountWordPciS_iPjPi)
        /*00b4*/ 	.short	0x0380
        /*00b6*/ 	.short	0x0030


	//----- nvinfo : EIATTR_SW_WAR
	.align		4
.L_32:
        /*00b8*/ 	.byte	0x04, 0x36
        /*00ba*/ 	.short	(.L_34 - .L_33)
.L_33:
        /*00bc*/ 	.word	0x00000008
.L_34:


//--------------------- .nv.callgraph             --------------------------
	.section	.nv.callgraph,"",@"SHT_CUDA_CALLGRAPH"
	.align	4
	.sectionentsize	8
	.align		4
        /*0000*/ 	.word	0x00000000
	.align		4
        /*0004*/ 	.word	0xffffffff
	.align		4
        /*0008*/ 	.word	index@(_Z13CUDACountWordPciS_iPjPi)
	.align		4
        /*000c*/ 	.word	index@(vprintf)
	.align		4
        /*0010*/ 	.word	0x00000000
	.align		4
        /*0014*/ 	.word	0xfffffffe
	.align		4
        /*0018*/ 	.word	0x00000000
	.align		4
        /*001c*/ 	.word	0xfffffffd
	.align		4
        /*0020*/ 	.word	0x00000000
	.align		4
        /*0024*/ 	.word	0xfffffffc


//--------------------- .nv.constant4             --------------------------
	.section	.nv.constant4,"a",@progbits
	.align	8
	.align		8
.nv.constant4:
        /*0000*/ 	.dword	vprintf
	.align		8
        /*0008*/ 	.dword	$str


//--------------------- .text._Z13CUDACountWordPciS_iPjPi --------------------------
	.section	.text._Z13CUDACountWordPciS_iPjPi,"ax",@progbits
	.align	128
        .global         _Z13CUDACountWordPciS_iPjPi
        .type           _Z13CUDACountWordPciS_iPjPi,@function
        .size           _Z13CUDACountWordPciS_iPjPi,(.L_x_20 - _Z13CUDACountWordPciS_iPjPi)
        .other          _Z13CUDACountWordPciS_iPjPi,@"STO_CUDA_ENTRY STV_DEFAULT"
_Z13CUDACountWordPciS_iPjPi:
.text._Z13CUDACountWordPciS_iPjPi:
[----:B------:R-:W0:Y:S01]  /*0000*/  LDC R1, c[0x0][0x37c] ;  /* 0x0000df00ff017b82 */ /* 0x000e220000000800 */
[----:B------:R-:W1:Y:S01]  /*0010*/  S2R R3, SR_TID.X ;  /* 0x0000000000037919 */ /* 0x000e620000002100 */
[----:B------:R-:W2:Y:S06]  /*0020*/  LDCU UR5, c[0x0][0x2fc] ;  /* 0x00005f80ff0577ac */ /* 0x000eac0008000800 */
[----:B------:R-:W1:Y:S01]  /*0030*/  S2UR UR6, SR_CTAID.X ;  /* 0x00000000000679c3 */ /* 0x000e620000002500 */
[----:B0-----:R-:W-:Y:S01]  /*0040*/  VIADD R1, R1, 0xfffffff8 ;  /* 0xfffffff801017836 */ /* 0x001fe20000000000 */
[----:B------:R-:W-:Y:S01]  /*0050*/  BSSY.RECONVERGENT B0, `(.L_x_0) ;  /* 0x000006d000007945 */ /* 0x000fe20003800200 */
[----:B------:R-:W0:Y:S01]  /*0060*/  LDCU UR4, c[0x0][0x2f8] ;  /* 0x00005f00ff0477ac */ /* 0x000e220008000800 */
[----:B------:R-:W-:Y:S01]  /*0070*/  IMAD.MOV.U32 R18, RZ, RZ, RZ ;  /* 0x000000ffff127224 */ /* 0x000fe200078e00ff */
[----:B------:R-:W3:Y:S03]  /*0080*/  LDCU.64 UR36, c[0x0][0x358] ;  /* 0x00006b00ff2477ac */ /* 0x000ee60008000a00 */
[----:B------:R-:W1:Y:S01]  /*0090*/  LDC R2, c[0x0][0x360] ;  /* 0x0000d800ff027b82 */ /* 0x000e620000000800 */
[----:B0-----:R-:W-:-:S05]  /*00a0*/  IADD3 R6, P1, PT, R1, UR4, RZ ;  /* 0x0000000401067c10 */ /* 0x001fca000ff3e0ff */
[----:B--2---:R-:W-:Y:S02]  /*00b0*/  IMAD.X R7, RZ, RZ, UR5, P1 ;  /* 0x00000005ff077e24 */ /* 0x004fe400088e06ff */
[----:B-1----:R-:W-:-:S05]  /*00c0*/  IMAD R2, R2, UR6, R3 ;  /* 0x0000000602027c24 */ /* 0x002fca000f8e0203 */
[----:B------:R-:W-:-:S13]  /*00d0*/  ISETP.GE.AND P0, PT, R2, 0x1, PT ;  /* 0x000000010200780c */ /* 0x000fda0003f06270 */
[----:B---3--:R-:W-:Y:S05]  /*00e0*/  @!P0 BRA `(.L_x_1) ;  /* 0x00000004008c8947 */ /* 0x008fea0003800000 */
[C---:B------:R-:W-:Y:S01]  /*00f0*/  ISETP.GE.U32.AND P0, PT, R2.reuse, 0x10, PT ;  /* 0x000000100200780c */ /* 0x040fe20003f06070 */
[----:B------:R-:W-:Y:S01]  /*0100*/  BSSY.RECONVERGENT B1, `(.L_x_2) ;  /* 0x000002c000017945 */ /* 0x000fe20003800200 */
[----:B------:R-:W-:Y:S01]  /*0110*/  LOP3.LUT R25, R2, 0xf, RZ, 0xc0, !PT ;  /* 0x0000000f02197812 */ /* 0x000fe200078ec0ff */
[----:B------:R-:W-:Y:S02]  /*0120*/  IMAD.MOV.U32 R0, RZ, RZ, RZ ;  /* 0x000000ffff007224 */ /* 0x000fe400078e00ff */
[----:B------:R-:W-:Y:S01]  /*0130*/  IMAD.MOV.U32 R18, RZ, RZ, RZ ;  /* 0x000000ffff127224 */ /* 0x000fe200078e00ff */
[----:B------:R-:W-:-:S07]  /*0140*/  ISETP.NE.AND P1, PT, R25, RZ, PT ;  /* 0x000000ff1900720c */ /* 0x000fce0003f25270 */
[----:B------:R-:W-:Y:S06]  /*0150*/  @!P0 BRA `(.L_x_3) ;  /* 0x0000000000988947 */ /* 0x000fec0003800000 */
[----:B------:R-:W0:Y:S01]  /*0160*/  LDCU.64 UR4, c[0x0][0x3a8] ;  /* 0x00007500ff0477ac */ /* 0x000e220008000a00 */
[----:B------:R-:W-:Y:S01]  /*0170*/  LOP3.LUT R0, R2, 0x7ffffff0, RZ, 0xc0, !PT ;  /* 0x7ffffff002007812 */ /* 0x000fe200078ec0ff */
[----:B------:R-:W-:-:S04]  /*0180*/  IMAD.MOV.U32 R18, RZ, RZ, RZ ;  /* 0x000000ffff127224 */ /* 0x000fc800078e00ff */
[----:B------:R-:W-:Y:S01]  /*0190*/  IMAD.MOV R11, RZ, RZ, -R0 ;  /* 0x000000ffff0b7224 */ /* 0x000fe200078e0a00 */
[----:B0-----:R-:W-:-:S04]  /*01a0*/  UIADD3 UR4, UP0, UPT, UR4, 0x20, URZ ;  /* 0x0000002004047890 */ /* 0x001fc8000ff1e0ff */
[----:B------:R-:W-:Y:S02]  /*01b0*/  UIADD3.X UR5, UPT, UPT, URZ, UR5, URZ, UP0, !UPT ;  /* 0x00000005ff057290 */ /* 0x000fe400087fe4ff */
[----:B------:R-:W-:-:S04]  /*01c0*/  IMAD.U32 R4, RZ, RZ, UR4 ;  /* 0x00000004ff047e24 */ /* 0x000fc8000f8e00ff */
[----:B------:R-:W-:-:S07]  /*01d0*/  IMAD.U32 R5, RZ, RZ, UR5 ;  /* 0x00000005ff057e24 */ /* 0x000fce000f8e00ff */
.L_x_4:
[----:B------:R-:W2:Y:S04]  /*01e0*/  LDG.E R15, desc[UR36][R4.64+-0x20] ;  /* 0xffffe024040f7981 */ /* 0x000ea8000c1e1900 */
[----:B------:R-:W2:Y:S04]  /*01f0*/  LDG.E R14, desc[UR36][R4.64+-0x1c] ;  /* 0xffffe424040e7981 */ /* 0x000ea8000c1e1900 */
[----:B------:R-:W3:Y:S04]  /*0200*/  LDG.E R17, desc[UR36][R4.64+-0x18] ;  /* 0xffffe82404117981 */ /* 0x000ee8000c1e1900 */
[----:B------:R-:W3:Y:S04]  /*0210*/  LDG.E R16, desc[UR36][R4.64+-0x14] ;  /* 0xffffec2404107981 */ /* 0x000ee8000c1e1900 */
[----:B------:R-:W4:Y:S04]  /*0220*/  LDG.E R19, desc[UR36][R4.64+-0x10] ;  /* 0xfffff02404137981 */ /* 0x000f28000c1e1900 */
[----:B------:R-:W4:Y:S04]  /*0230*/  LDG.E R20, desc[UR36][R4.64+-0xc] ;  /* 0xfffff42404147981 */ /* 0x000f28000c1e1900 */
[----:B------:R-:W5:Y:S04]  /*0240*/  LDG.E R21, desc[UR36][R4.64+-0x8] ;  /* 0xfffff82404157981 */ /* 0x000f68000c1e1900 */
        /* <DEDUP_REMOVED lines=8> */
[----:B------:R0:W5:Y:S01]  /*02d0*/  LDG.E R9, desc[UR36][R4.64+0x1c] ;  /* 0x00001c2404097981 */ /* 0x000162000c1e1900 */
[----:B------:R-:W-:-:S05]  /*02e0*/  VIADD R11, R11, 0x10 ;  /* 0x000000100b0b7836 */ /* 0x000fca0000000000 */
[----:B------:R-:W-:Y:S02]  /*02f0*/  ISETP.NE.AND P0, PT, R11, RZ, PT ;  /* 0x000000ff0b00720c */ /* 0x000fe40003f05270 */
[----:B0-----:R-:W-:-:S05]  /*0300*/  IADD3 R4, P2, PT, R4, 0x40, RZ ;  /* 0x0000004004047810 */ /* 0x001fca0007f5e0ff */
[----:B------:R-:W-:Y:S01]  /*0310*/  IMAD.X R5, RZ, RZ, R5, P2 ;  /* 0x000000ffff057224 */ /* 0x000fe200010e0605 */
[----:B--2---:R-:W-:-:S04]  /*0320*/  IADD3 R14, PT, PT, R14, R18, R15 ;  /* 0x000000120e0e7210 */ /* 0x004fc80007ffe00f */
[----:B---3--:R-:W-:-:S04]  /*0330*/  IADD3 R14, PT, PT, R16, R14, R17 ;  /* 0x0000000e100e7210 */ /* 0x008fc80007ffe011 */
[----:B----4-:R-:W-:-:S04]  /*0340*/  IADD3 R14, PT, PT, R20, R14, R19 ;  /* 0x0000000e140e7210 */ /* 0x010fc80007ffe013 */
[----:B-----5:R-:W-:-:S04]  /*0350*/  IADD3 R14, PT, PT, R22, R14, R21 ;  /* 0x0000000e160e7210 */ /* 0x020fc80007ffe015 */
[----:B------:R-:W-:-:S04]  /*0360*/  IADD3 R14, PT, PT, R24, R14, R23 ;  /* 0x0000000e180e7210 */ /* 0x000fc80007ffe017 */
[----:B------:R-:W-:-:S04]  /*0370*/  IADD3 R12, PT, PT, R12, R14, R13 ;  /* 0x0000000e0c0c7210 */ /* 0x000fc80007ffe00d */
[----:B------:R-:W-:-:S04]  /*0380*/  IADD3 R3, PT, PT, R10, R12, R3 ;  /* 0x0000000c0a037210 */ /* 0x000fc80007ffe003 */
[----:B------:R-:W-:-:S05]  /*0390*/  IADD3 R3, PT, PT, R9, R3, R8 ;  /* 0x0000000309037210 */ /* 0x000fca0007ffe008 */
[----:B------:R-:W-:Y:S01]  /*03a0*/  VIADD R18, R3, 0x10 ;  /* 0x0000001003127836 */ /* 0x000fe20000000000 */
[----:B------:R-:W-:Y:S06]  /*03b0*/  @P0 BRA `(.L_x_4) ;  /* 0xfffffffc00880947 */ /* 0x000fec000383ffff */
.L_x_3:
[----:B------:R-:W-:Y:S05]  /*03c0*/  BSYNC.RECONVERGENT B1 ;  /* 0x0000000000017941 */ /* 0x000fea0003800200 */
.L_x_2:
[----:B------:R-:W-:Y:S05]  /*03d0*/  @!P1 BRA `(.L_x_1) ;  /* 0x0000000000d09947 */ /* 0x000fea0003800000 */
[----:B------:R-:W-:Y:S01]  /*03e0*/  ISETP.GE.U32.AND P0, PT, R25, 0x8, PT ;  /* 0x000000081900780c */ /* 0x000fe20003f06070 */
[----:B------:R-:W-:Y:S01]  /*03f0*/  BSSY.RECONVERGENT B1, `(.L_x_5) ;  /* 0x0000014000017945 */ /* 0x000fe20003800200 */
[----:B------:R-:W-:-:S04]  /*0400*/  LOP3.LUT R15, R2, 0x7, RZ, 0xc0, !PT ;  /* 0x00000007020f7812 */ /* 0x000fc800078ec0ff */
[----:B------:R-:W-:-:S07]  /*0410*/  ISETP.NE.AND P1, PT, R15, RZ, PT ;  /* 0x000000ff0f00720c */ /* 0x000fce0003f25270 */
[----:B------:R-:W-:Y:S06]  /*0420*/  @!P0 BRA `(.L_x_6) ;  /* 0x0000000000408947 */ /* 0x000fec0003800000 */
[----:B------:R-:W0:Y:S02]  /*0430*/  LDC.64 R4, c[0x0][0x3a8] ;  /* 0x0000ea00ff047b82 */ /* 0x000e240000000a00 */
[----:B0-----:R-:W-:-:S05]  /*0440*/  IMAD.WIDE.U32 R4, R0, 0x4, R4 ;  /* 0x0000000400047825 */ /* 0x001fca00078e0004 */
[----:B------:R-:W2:Y:S04]  /*0450*/  LDG.E R3, desc[UR36][R4.64] ;  /* 0x0000002404037981 */ /* 0x000ea8000c1e1900 */
[----:B------:R-:W2:Y:S04]  /*0460*/  LDG.E R8, desc[UR36][R4.64+0x4] ;  /* 0x0000042404087981 */ /* 0x000ea8000c1e1900 */
[----:B------:R-:W3:Y:S04]  /*0470*/  LDG.E R10, desc[UR36][R4.64+0x8] ;  /* 0x00000824040a7981 */ /* 0x000ee8000c1e1900 */
[----:B------:R-:W3:Y:S04]  /*0480*/  LDG.E R9, desc[UR36][R4.64+0xc] ;  /* 0x00000c2404097981 */ /* 0x000ee8000c1e1900 */
[----:B------:R-:W4:Y:S04]  /*0490*/  LDG.E R12, desc[UR36][R4.64+0x10] ;  /* 0x00001024040c7981 */ /* 0x000f28000c1e1900 */
[----:B------:R-:W4:Y:S04]  /*04a0*/  LDG.E R11, desc[UR36][R4.64+0x14] ;  /* 0x00001424040b7981 */ /* 0x000f28000c1e1900 */
[----:B------:R-:W5:Y:S04]  /*04b0*/  LDG.E R14, desc[UR36][R4.64+0x18] ;  /* 0x00001824040e7981 */ /* 0x000f68000c1e1900 */
[----:B------:R-:W5:Y:S01]  /*04c0*/  LDG.E R13, desc[UR36][R4.64+0x1c] ;  /* 0x00001c24040d7981 */ /* 0x000f62000c1e1900 */
[----:B------:R-:W-:Y:S01]  /*04d0*/  VIADD R0, R0, 0x8 ;  /* 0x0000000800007836 */ /* 0x000fe20000000000 */
[----:B--2---:R-:W-:-:S04]  /*04e0*/  IADD3 R3, PT, PT, R8, R18, R3 ;  /* 0x0000001208037210 */ /* 0x004fc80007ffe003 */
[----:B---3--:R-:W-:-:S04]  /*04f0*/  IADD3 R3, PT, PT, R9, R3, R10 ;  /* 0x0000000309037210 */ /* 0x008fc80007ffe00a */
[----:B----4-:R-:W-:-:S04]  /*0500*/  IADD3 R3, PT, PT, R11, R3, R12 ;  /* 0x000000030b037210 */ /* 0x010fc80007ffe00c */
[----:B-----5:R-:W-:-:S05]  /*0510*/  IADD3 R3, PT, PT, R13, R3, R14 ;  /* 0x000000030d037210 */ /* 0x020fca0007ffe00e */
[----:B------:R-:W-:-:S07]  /*0520*/  VIADD R18, R3, 0x8 ;  /* 0x0000000803127836 */ /* 0x000fce0000000000 */
.L_x_6:
[----:B------:R-:W-:Y:S05]  /*0530*/  BSYNC.RECONVERGENT B1 ;  /* 0x0000000000017941 */ /* 0x000fea0003800200 */
.L_x_5:
        /* <DEDUP_REMOVED lines=11> */
[----:B------:R-:W3:Y:S01]  /*05f0*/  LDG.E R10, desc[UR36][R4.64+0xc] ;  /* 0x00000c24040a7981 */ /* 0x000ee2000c1e1900 */
[----:B------:R-:W-:Y:S01]  /*0600*/  VIADD R0, R0, 0x4 ;  /* 0x0000000400007836 */ /* 0x000fe20000000000 */
[----:B--2---:R-:W-:-:S04]  /*0610*/  IADD3 R8, PT, PT, R8, R18, R9 ;  /* 0x0000001208087210 */ /* 0x004fc80007ffe009 */
[----:B---3--:R-:W-:-:S05]  /*0620*/  IADD3 R8, PT, PT, R10, R8, R11 ;  /* 0x000000080a087210 */ /* 0x008fca0007ffe00b */
[----:B------:R-:W-:-:S07]  /*0630*/  VIADD R18, R8, 0x4 ;  /* 0x0000000408127836 */ /* 0x000fce0000000000 */
.L_x_8:
[----:B------:R-:W-:Y:S05]  /*0640*/  BSYNC.RECONVERGENT B1 ;  /* 0x0000000000017941 */ /* 0x000fea0003800200 */
.L_x_7:
[----:B------:R-:W-:Y:S05]  /*0650*/  @!P1 BRA `(.L_x_1) ;  /* 0x0000000000309947 */ /* 0x000fea0003800000 */
[----:B------:R-:W0:Y:S01]  /*0660*/  LDC.64 R4, c[0x0][0x3a8] ;  /* 0x0000ea00ff047b82 */ /* 0x000e220000000a00 */
[----:B------:R-:W-:Y:S02]  /*0670*/  IMAD.MOV R3, RZ, RZ, -R3 ;  /* 0x000000ffff037224 */ /* 0x000fe400078e0a03 */
[----:B0-----:R-:W-:-:S04]  /*0680*/  IMAD.WIDE.U32 R4, R0, 0x4, R4 ;  /* 0x0000000400047825 */ /* 0x001fc800078e0004 */
[----:B------:R-:W-:-:S07]  /*0690*/  IMAD.MOV.U32 R9, RZ, RZ, R5 ;  /* 0x000000ffff097224 */ /* 0x000fce00078e0005 */
.L_x_9:
[----:B------:R-:W-:-:S06]  /*06a0*/  IMAD.MOV.U32 R5, RZ, RZ, R9 ;  /* 0x000000ffff057224 */ /* 0x000fcc00078e0009 */
[----:B------:R0:W2:Y:S01]  /*06b0*/  LDG.E R5, desc[UR36][R4.64] ;  /* 0x0000002404057981 */ /* 0x0000a2000c1e1900 */
[----:B------:R-:W-:-:S05]  /*06c0*/  VIADD R3, R3, 0x1 ;  /* 0x0000000103037836 */ /* 0x000fca0000000000 */
[----:B------:R-:W-:Y:S02]  /*06d0*/  ISETP.NE.AND P0, PT, R3, RZ, PT ;  /* 0x000000ff0300720c */ /* 0x000fe40003f05270 */
[----:B0-----:R-:W-:-:S05]  /*06e0*/  IADD3 R4, P1, PT, R4, 0x4, RZ ;  /* 0x0000000404047810 */ /* 0x001fca0007f3e0ff */
[----:B------:R-:W-:Y:S01]  /*06f0*/  IMAD.X R9, RZ, RZ, R9, P1 ;  /* 0x000000ffff097224 */ /* 0x000fe200008e0609 */
[----:B--2---:R-:W-:-:S05]  /*0700*/  IADD3 R18, PT, PT, R18, 0x1, R5 ;  /* 0x0000000112127810 */ /* 0x004fca0007ffe005 */
[----:B------:R-:W-:Y:S05]  /*0710*/  @P0 BRA `(.L_x_9) ;  /* 0xfffffffc00e00947 */ /* 0x000fea000383ffff */
.L_x_1:
[----:B------:R-:W-:Y:S05]  /*0720*/  BSYNC.RECONVERGENT B0 ;  /* 0x0000000000007941 */ /* 0x000fea0003800200 */
.L_x_0:
[----:B------:R-:W0:Y:S01]  /*0730*/  LDC.64 R16, c[0x0][0x3a8] ;  /* 0x0000ea00ff107b82 */ /* 0x000e220000000a00 */
[----:B------:R-:W-:Y:S01]  /*0740*/  MOV R0, 0x0 ;  /* 0x0000000000007802 */ /* 0x000fe20000000f00 */
[----:B------:R-:W1:Y:S01]  /*0750*/  LDCU.64 UR4, c[0x4][0x8] ;  /* 0x01000100ff0477ac */ /* 0x000e620008000a00 */
[----:B0-----:R-:W-:-:S05]  /*0760*/  IMAD.WIDE R16, R2, 0x4, R16 ;  /* 0x0000000402107825 */ /* 0x001fca00078e0210 */
[----:B------:R-:W2:Y:S01]  /*0770*/  LDG.E R3, desc[UR36][R16.64] ;  /* 0x0000002410037981 */ /* 0x000ea2000c1e1900 */
[----:B------:R0:W3:Y:S01]  /*0780*/  LDC.64 R8, c[0x4][R0] ;  /* 0x0100000000087b82 */ /* 0x0000e20000000a00 */
[----:B-1----:R-:W-:Y:S02]  /*0790*/  IMAD.U32 R4, RZ, RZ, UR4 ;  /* 0x00000004ff047e24 */ /* 0x002fe4000f8e00ff */
[----:B------:R-:W-:Y:S01]  /*07a0*/  IMAD.U32 R5, RZ, RZ, UR5 ;  /* 0x00000005ff057e24 */ /* 0x000fe2000f8e00ff */
[----:B--23--:R0:W-:Y:S06]  /*07b0*/  STL.64 [R1], R2 ;  /* 0x0000000201007387 */ /* 0x00c1ec0000100a00 */
[----:B------:R-:W-:-:S07]  /*07c0*/  LEPC R20, `(.L_x_10) ;  /* 0x000000001014794e */ /* 0x000fce0000000000 */
[----:B0-----:R-:W-:Y:S05]  /*07d0*/  CALL.ABS.NOINC R8 ;  /* 0x0000000008007343 */ /* 0x001fea0003c00000 */
.L_x_10:
[----:B------:R-:W2:Y:S01]  /*07e0*/  LDG.E R17, desc[UR36][R16.64] ;  /* 0x0000002410117981 */ /* 0x000ea2000c1e1900 */
[----:B------:R-:W2:Y:S02]  /*07f0*/  LDC R0, c[0x0][0x398] ;  /* 0x0000e600ff007b82 */ /* 0x000ea40000000800 */
[----:B--2---:R-:W-:-:S13]  /*0800*/  ISETP.NE.AND P0, PT, R17, R0, PT ;  /* 0x000000001100720c */ /* 0x004fda0003f05270 */
[----:B------:R-:W-:Y:S05]  /*0810*/  @P0 EXIT ;  /* 0x000000000000094d */ /* 0x000fea0003800000 */
[----:B------:R-:W-:-:S13]  /*0820*/  ISETP.GE.AND P0, PT, R0, 0x1, PT ;  /* 0x000000010000780c */ /* 0x000fda0003f06270 */
[----:B------:R-:W-:Y:S05]  /*0830*/  @!P0 BRA `(.L_x_11) ;  /* 0x0000000800fc8947 */ /* 0x000fea0003800000 */
[C---:B------:R-:W-:Y:S01]  /*0840*/  ISETP.GE.U32.AND P1, PT, R0.reuse, 0x10, PT ;  /* 0x000000100000780c */ /* 0x040fe20003f26070 */
[----:B------:R-:W-:Y:S01]  /*0850*/  IMAD.MOV.U32 R6, RZ, RZ, 0x1 ;  /* 0x00000001ff067424 */ /* 0x000fe200078e00ff */
[----:B------:R-:W-:Y:S01]  /*0860*/  LOP3.LUT R24, R0, 0xf, RZ, 0xc0, !PT ;  /* 0x0000000f00187812 */ /* 0x000fe200078ec0ff */
[----:B------:R-:W-:-:S03]  /*0870*/  IMAD.MOV.U32 R7, RZ, RZ, RZ ;  /* 0x000000ffff077224 */ /* 0x000fc600078e00ff */
[----:B------:R-:W-:-:S07]  /*0880*/  ISETP.NE.AND P0, PT, R24, RZ, PT ;  /* 0x000000ff1800720c */ /* 0x000fce0003f05270 */
[----:B------:R-:W-:Y:S06]  /*0890*/  @!P1 BRA `(.L_x_12) ;  /* 0x00000004005c9947 */ /* 0x000fec0003800000 */
[----:B------:R-:W0:Y:S01]  /*08a0*/  LDCU.64 UR4, c[0x0][0x390] ;  /* 0x00007200ff0477ac */ /* 0x000e220008000a00 */
[----:B------:R-:W-:Y:S01]  /*08b0*/  LOP3.LUT R7, R0, 0x7ffffff0, RZ, 0xc0, !PT ;  /* 0x7ffffff000077812 */ /* 0x000fe200078ec0ff */
[----:B------:R-:W-:Y:S01]  /*08c0*/  BSSY.RECONVERGENT B0, `(.L_x_12) ;  /* 0x0000054000007945 */ /* 0x000fe20003800200 */
[----:B------:R-:W-:Y:S02]  /*08d0*/  IMAD.MOV.U32 R6, RZ, RZ, 0x1 ;  /* 0x00000001ff067424 */ /* 0x000fe400078e00ff */
[----:B------:R-:W-:Y:S02]  /*08e0*/  IMAD.MOV.U32 R9, RZ, RZ, R18 ;  /* 0x000000ffff097224 */ /* 0x000fe400078e0012 */
[----:B------:R-:W-:Y:S01]  /*08f0*/  IMAD.MOV R25, RZ, RZ, -R7 ;  /* 0x000000ffff197224 */ /* 0x000fe200078e0a07 */
[----:B0-----:R-:W-:-:S04]  /*0900*/  UIADD3 UR4, UP0, UPT, UR4, 0x7, URZ ;  /* 0x0000000704047890 */ /* 0x001fc8000ff1e0ff */
[----:B------:R-:W-:Y:S02]  /*0910*/  UIADD3.X UR5, UPT, UPT, URZ, UR5, URZ, UP0, !UPT ;  /* 0x00000005ff057290 */ /* 0x000fe400087fe4ff */
[----:B------:R-:W-:-:S04]  /*0920*/  IMAD.U32 R8, RZ, RZ, UR4 ;  /* 0x00000004ff087e24 */ /* 0x000fc8000f8e00ff */
[----:B------:R-:W-:-:S07]  /*0930*/  IMAD.U32 R3, RZ, RZ, UR5 ;  /* 0x00000005ff037e24 */ /* 0x000fce000f8e00ff */
.L_x_13:
[----:B------:R-:W0:Y:S01]  /*0940*/  LDC.64 R4, c[0x0][0x380] ;  /* 0x0000e000ff047b82 */ /* 0x000e220000000a00 */
[----:B------:R-:W-:Y:S02]  /*0950*/  SHF.R.S32.HI R2, RZ, 0x1f, R9 ;  /* 0x0000001fff027819 */ /* 0x000fe40000011409 */
[----:B0-----:R-:W-:-:S04]  /*0960*/  IADD3 R4, P1, P2, R9, 0x7, R4 ;  /* 0x0000000709047810 */ /* 0x001fc80007a3e004 */
[----:B------:R-:W-:Y:S01]  /*0970*/  IADD3.X R5, PT, PT, R2, R5, RZ, P1, P2 ;  /* 0x0000000502057210 */ /* 0x000fe20000fe44ff */
[----:B------:R-:W-:-:S04]  /*0980*/  IMAD.MOV.U32 R2, RZ, RZ, R8 ;  /* 0x000000ffff027224 */ /* 0x000fc800078e0008 */
[----:B------:R-:W2:Y:S04]  /*0990*/  LDG.E.U8 R10, desc[UR36][R4.64+-0x7] ;  /* 0xfffff924040a7981 */ /* 0x000ea8000c1e1100 */
[----:B------:R-:W2:Y:S04]  /*09a0*/  LDG.E.U8 R13, desc[UR36][R2.64+-0x7] ;  /* 0xfffff924020d7981 */ /* 0x000ea8000c1e1100 */
[----:B------:R-:W3:Y:S04]  /*09b0*/  LDG.E.U8 R15, desc[UR36][R2.64+-0x6] ;  /* 0xfffffa24020f7981 */ /* 0x000ee8000c1e1100 */
[----:B------:R-:W3:Y:S04]  /*09c0*/  LDG.E.U8 R12, desc[UR36][R4.64+-0x6] ;  /* 0xfffffa24040c7981 */ /* 0x000ee8000c1e1100 */
[----:B------:R-:W4:Y:S04]  /*09d0*/  LDG.E.U8 R17, desc[UR36][R2.64+-0x5] ;  /* 0xfffffb2402117981 */ /* 0x000f28000c1e1100 */
[----:B------:R-:W4:Y:S04]  /*09e0*/  LDG.E.U8 R14, desc[UR36][R4.64+-0x5] ;  /* 0xfffffb24040e7981 */ /* 0x000f28000c1e1100 */
[----:B------:R-:W5:Y:S04]  /*09f0*/  LDG.E.U8 R16, desc[UR36][R2.64+-0x4] ;  /* 0xfffffc2402107981 */ /* 0x000f68000c1e1100 */
[----:B------:R-:W5:Y:S04]  /*0a00*/  LDG.E.U8 R19, desc[UR36][R4.64+-0x4] ;  /* 0xfffffc2404137981 */ /* 0x000f68000c1e1100 */
[----:B------:R-:W5:Y:S04]  /*0a10*/  LDG.E.U8 R20, desc[UR36][R2.64+-0x3] ;  /* 0xfffffd2402147981 */ /* 0x000f68000c1e1100 */
[----:B------:R-:W5:Y:S04]  /*0a20*/  LDG.E.U8 R21, desc[UR36][R4.64+-0x3] ;  /* 0xfffffd2404157981 */ /* 0x000f68000c1e1100 */
[----:B------:R-:W5:Y:S04]  /*0a30*/  LDG.E.U8 R22, desc[UR36][R2.64+-0x2] ;  /* 0xfffffe2402167981 */ /* 0x000f68000c1e1100 */
[----:B------:R-:W5:Y:S04]  /*0a40*/  LDG.E.U8 R23, desc[UR36][R4.64+-0x2] ;  /* 0xfffffe2404177981 */ /* 0x000f68000c1e1100 */
[----:B------:R-:W5:Y:S04]  /*0a50*/  LDG.E.U8 R8, desc[UR36][R2.64+-0x1] ;  /* 0xffffff2402087981 */ /* 0x000f68000c1e1100 */
[----:B------:R-:W5:Y:S04]  /*0a60*/  LDG.E.U8 R11, desc[UR36][R4.64+-0x1] ;  /* 0xffffff24040b7981 */ /* 0x000f68000c1e1100 */
[----:B------:R-:W5:Y:S01]  /*0a70*/  LDG.E.U8 R27, desc[UR36][R4.64+0x8] ;  /* 0x00000824041b7981 */ /* 0x000f62000c1e1100 */
[----:B--2---:R-:W-:-:S03]  /*0a80*/  ISETP.NE.AND P1, PT, R10, R13, PT ;  /* 0x0000000d0a00720c */ /* 0x004fc60003f25270 */
[----:B------:R-:W2:Y:S04]  /*0a90*/  LDG.E.U8 R10, desc[UR36][R2.64] ;  /* 0x00000024020a7981 */ /* 0x000ea8000c1e1100 */
[----:B------:R-:W2:Y:S01]  /*0aa0*/  LDG.E.U8 R13, desc[UR36][R4.64] ;  /* 0x00000024040d7981 */ /* 0x000ea2000c1e1100 */
[----:B---3--:R-:W-:-:S03]  /*0ab0*/  ISETP.NE.AND P6, PT, R12, R15, PT ;  /* 0x0000000f0c00720c */ /* 0x008fc60003fc5270 */
[----:B------:R-:W3:Y:S04]  /*0ac0*/  LDG.E.U8 R12, desc[UR36][R2.64+0x1] ;  /* 0x00000124020c7981 */ /* 0x000ee8000c1e1100 */
[----:B------:R-:W3:Y:S01]  /*0ad0*/  LDG.E.U8 R15, desc[UR36][R4.64+0x1] ;  /* 0x00000124040f7981 */ /* 0x000ee2000c1e1100 */
[----:B----4-:R-:W-:-:S03]  /*0ae0*/  ISETP.NE.AND P5, PT, R14, R17, PT ;  /* 0x000000110e00720c */ /* 0x010fc60003fa5270 */
[----:B------:R-:W4:Y:S04]  /*0af0*/  LDG.E.U8 R14, desc[UR36][R2.64+0x2] ;  /* 0x00000224020e7981 */ /* 0x000f28000c1e1100 */
[----:B------:R-:W4:Y:S01]  /*0b00*/  LDG.E.U8 R17, desc[UR36][R4.64+0x2] ;  /* 0x0000022404117981 */ /* 0x000f22000c1e1100 */
[----:B-----5:R-:W-:-:S03]  /*0b10*/  ISETP.NE.AND P4, PT, R19, R16, PT ;  /* 0x000000101300720c */ /* 0x020fc60003f85270 */
[----:B------:R-:W5:Y:S04]  /*0b20*/  LDG.E.U8 R16, desc[UR36][R2.64+0x3] ;  /* 0x0000032402107981 */ /* 0x000f68000c1e1100 */
[----:B------:R-:W5:Y:S01]  /*0b30*/  LDG.E.U8 R19, desc[UR36][R4.64+0x3] ;  /* 0x0000032404137981 */ /* 0x000f62000c1e1100 */
[----:B------:R-:W-:-:S03]  /*0b40*/  ISETP.NE.AND P3, PT, R21, R20, PT ;  /* 0x000000141500720c */ /* 0x000fc60003f65270 */
[----:B------:R-:W5:Y:S04]  /*0b50*/  LDG.E.U8 R20, desc[UR36][R2.64+0x4] ;  /* 0x0000042402147981 */ /* 0x000f68000c1e1100 */
[----:B------:R-:W5:Y:S01]  /*0b60*/  LDG.E.U8 R21, desc[UR36][R4.64+0x4] ;  /* 0x0000042404157981 */ /* 0x000f62000c1e1100 */
[----:B------:R-:W-:-:S03]  /*0b70*/  ISETP.NE.AND P2, PT, R23, R22, PT ;  /* 0x000000161700720c */ /* 0x000fc60003f45270 */
[----:B------:R-:W5:Y:S01]  /*0b80*/  LDG.E.U8 R22, desc[UR36][R2.64+0x5] ;  /* 0x0000052402167981 */ /* 0x000f62000c1e1100 */
[----:B------:R-:W-:-:S03]  /*0b90*/  SEL R26, R6, RZ, !P1 ;  /* 0x000000ff061a7207 */ /* 0x000fc60004800000 */
[----:B------:R-:W5:Y:S01]  /*0ba0*/  LDG.E.U8 R23, desc[UR36][R4.64+0x5] ;  /* 0x0000052404177981 */ /* 0x000f62000c1e1100 */
[----:B------:R-:W-:-:S03]  /*0bb0*/  ISETP.NE.AND P1, PT, R11, R8, PT ;  /* 0x000000080b00720c */ /* 0x000fc60003f25270 */
[----:B------:R-:W5:Y:S01]  /*0bc0*/  LDG.E.U8 R6, desc[UR36][R2.64+0x6] ;  /* 0x0000062402067981 */ /* 0x000f62000c1e1100 */
[----:B------:R-:W-:-:S03]  /*0bd0*/  SEL R26, R26, RZ, !P6 ;  /* 0x000000ff1a1a7207 */ /* 0x000fc60007000000 */
[----:B------:R-:W5:Y:S04]  /*0be0*/  LDG.E.U8 R11, desc[UR36][R4.64+0x6] ;  /* 0x00000624040b7981 */ /* 0x000f68000c1e1100 */
[----:B------:R-:W5:Y:S01]  /*0bf0*/  LDG.E.U8 R8, desc[UR36][R2.64+0x7] ;  /* 0x0000072402087981 */ /* 0x000f62000c1e1100 */
[----:B--2---:R-:W-:-:S03]  /*0c00*/  ISETP.NE.AND P6, PT, R13, R10, PT ;  /* 0x0000000a0d00720c */ /* 0x004fc60003fc5270 */
[----:B------:R-:W2:Y:S04]  /*0c10*/  LDG.E.U8 R13, desc[UR36][R4.64+0x7] ;  /* 0x00000724040d7981 */ /* 0x000ea8000c1e1100 */
[----:B------:R-:W2:Y:S01]  /*0c20*/  LDG.E.U8 R10, desc[UR36][R2.64+0x8] ;  /* 0x00000824020a7981 */ /* 0x000ea2000c1e1100 */
[----:B------:R-:W-:-:S04]  /*0c30*/  SEL R26, R26, RZ, !P5 ;  /* 0x000000ff1a1a7207 */ /* 0x000fc80006800000 */
[----:B------:R-:W-:-:S04]  /*0c40*/  SEL R26, R26, RZ, !P4 ;  /* 0x000000ff1a1a7207 */ /* 0x000fc80006000000 */
[----:B------:R-:W-:-:S04]  /*0c50*/  SEL R26, R26, RZ, !P3 ;  /* 0x000000ff1a1a7207 */ /* 0x000fc80005800000 */
[----:B------:R-:W-:-:S04]  /*0c60*/  SEL R26, R26, RZ, !P2 ;  /* 0x000000ff1a1a7207 */ /* 0x000fc80005000000 */
[----:B------:R-:W-:Y:S02]  /*0c70*/  SEL R26, R26, RZ, !P1 ;  /* 0x000000ff1a1a7207 */ /* 0x000fe40004800000 */
[----:B---3--:R-:W-:Y:S02]  /*0c80*/  ISETP.NE.AND P1, PT, R15, R12, PT ;  /* 0x0000000c0f00720c */ /* 0x008fe40003f25270 */
[----:B------:R-:W-:Y:S02]  /*0c90*/  SEL R26, R26, RZ, !P6 ;  /* 0x000000ff1a1a7207 */ /* 0x000fe40007000000 */
[----:B----4-:R-:W-:Y:S02]  /*0ca0*/  ISETP.NE.AND P2, PT, R17, R14, PT ;  /* 0x0000000e1100720c */ /* 0x010fe40003f45270 */
[----:B------:R-:W-:Y:S02]  /*0cb0*/  SEL R26, R26, RZ, !P1 ;  /* 0x000000ff1a1a7207 */ /* 0x000fe40004800000 */
[----:B-----5:R-:W-:-:S02]  /*0cc0*/  ISETP.NE.AND P1, PT, R19, R16, PT ;  /* 0x000000101300720c */ /* 0x020fc40003f25270 */
[----:B------:R-:W-:Y:S02]  /*0cd0*/  SEL R26, R26, RZ, !P2 ;  /* 0x000000ff1a1a7207 */ /* 0x000fe40005000000 */
[----:B------:R-:W-:Y:S02]  /*0ce0*/  ISETP.NE.AND P2, PT, R21, R20, PT ;  /* 0x000000141500720c */ /* 0x000fe40003f45270 */
[----:B------:R-:W-:Y:S02]  /*0cf0*/  SEL R26, R26, RZ, !P1 ;  /* 0x000000ff1a1a7207 */ /* 0x000fe40004800000 */
[----:B------:R-:W-:Y:S02]  /*0d00*/  ISETP.NE.AND P1, PT, R23, R22, PT ;  /* 0x000000161700720c */ /* 0x000fe40003f25270 */
[----:B------:R-:W-:-:S04]  /*0d10*/  SEL R26, R26, RZ, !P2 ;  /* 0x000000ff1a1a7207 */ /* 0x000fc80005000000 */
[----:B------:R-:W-:Y:S02]  /*0d20*/  SEL R26, R26, RZ, !P1 ;  /* 0x000000ff1a1a7207 */ /* 0x000fe40004800000 */
[----:B------:R-:W-:Y:S01]  /*0d30*/  ISETP.NE.AND P2, PT, R11, R6, PT ;  /* 0x000000060b00720c */ /* 0x000fe20003f45270 */
[----:B------:R-:W-:-:S03]  /*0d40*/  VIADD R25, R25, 0x10 ;  /* 0x0000001019197836 */ /* 0x000fc60000000000 */
[----:B------:R-:W-:Y:S01]  /*0d50*/  SEL R26, R26, RZ, !P2 ;  /* 0x000000ff1a1a7207 */ /* 0x000fe20005000000 */
[----:B------:R-:W-:Y:S01]  /*0d60*/  VIADD R9, R9, 0x10 ;  /* 0x0000001009097836 */ /* 0x000fe20000000000 */
[----:B--2---:R-:W-:-:S04]  /*0d70*/  ISETP.NE.AND P1, PT, R13, R8, PT ;  /* 0x000000080d00720c */ /* 0x004fc80003f25270 */
[----:B------:R-:W-:Y:S02]  /*0d80*/  SEL R26, R26, RZ, !P1 ;  /* 0x000000ff1a1a7207 */ /* 0x000fe40004800000 */
[----:B------:R-:W-:Y:S02]  /*0d90*/  ISETP.NE.AND P1, PT, R25, RZ, PT ;  /* 0x000000ff1900720c */ /* 0x000fe40003f25270 */
[----:B------:R-:W-:Y:S02]  /*0da0*/  ISETP.NE.AND P2, PT, R27, R10, PT ;  /* 0x0000000a1b00720c */ /* 0x000fe40003f45270 */
[----:B------:R-:W-:Y:S02]  /*0db0*/  IADD3 R8, P3, PT, R2, 0x10, RZ ;  /* 0x0000001002087810 */ /* 0x000fe40007f7e0ff */
[----:B------:R-:W-:-:S03]  /*0dc0*/  SEL R26, R26, RZ, !P2 ;  /* 0x000000ff1a1a7207 */ /* 0x000fc60005000000 */
[----:B------:R-:W-:Y:S01]  /*0dd0*/  IMAD.X R3, RZ, RZ, R3, P3 ;  /* 0x000000ffff037224 */ /* 0x000fe200018e0603 */
[----:B------:R-:W-:-:S03]  /*0de0*/  PRMT R6, R26, 0x7610, R6 ;  /* 0x000076101a067816 */ /* 0x000fc60000000006 */
[----:B------:R-:W-:Y:S05]  /*0df0*/  @P1 BRA `(.L_x_13) ;  /* 0xfffffff800d01947 */ /* 0x000fea000383ffff */
[----:B------:R-:W-:Y:S05]  /*0e00*/  BSYNC.RECONVERGENT B0 ;  /* 0x0000000000007941 */ /* 0x000fea0003800200 */
.L_x_12:
[----:B------:R-:W-:Y:S05]  /*0e10*/  @!P0 BRA `(.L_x_14) ;  /* 0x00000004007c8947 */ /* 0x000fea0003800000 */
[----:B------:R-:W-:Y:S02]  /*0e20*/  ISETP.GE.U32.AND P1, PT, R24, 0x8, PT ;  /* 0x000000081800780c */ /* 0x000fe40003f26070 */
[----:B------:R-:W-:-:S04]  /*0e30*/  LOP3.LUT R25, R0, 0x7, RZ, 0xc0, !PT ;  /* 0x0000000700197812 */ /* 0x000fc800078ec0ff */
[----:B------:R-:W-:-:S07]  /*0e40*/  ISETP.NE.AND P0, PT, R25, RZ, PT ;  /* 0x000000ff1900720c */ /* 0x000fce0003f05270 */
[----:B------:R-:W-:Y:S06]  /*0e50*/  @!P1 BRA `(.L_x_15) ;  /* 0x0000000000a09947 */ /* 0x000fec0003800000 */
[----:B------:R-:W0:Y:S01]  /*0e60*/  LDCU.64 UR4, c[0x0][0x380] ;  /* 0x00007000ff0477ac */ /* 0x000e220008000a00 */
[----:B------:R-:W-:Y:S01]  /*0e70*/  IMAD.IADD R3, R7, 0x1, R18 ;  /* 0x0000000107037824 */ /* 0x000fe200078e0212 */
[----:B------:R-:W1:Y:S04]  /*0e80*/  LDCU.64 UR6, c[0x0][0x390] ;  /* 0x00007200ff0677ac */ /* 0x000e680008000a00 */
[----:B0-----:R-:W-:Y:S02]  /*0e90*/  IADD3 R4, P1, PT, R3, UR4, RZ ;  /* 0x0000000403047c10 */ /* 0x001fe4000ff3e0ff */
[----:B-1----:R-:W-:Y:S02]  /*0ea0*/  IADD3 R2, P2, PT, R7, UR6, RZ ;  /* 0x0000000607027c10 */ /* 0x002fe4000ff5e0ff */
[----:B------:R-:W-:-:S03]  /*0eb0*/  LEA.HI.X.SX32 R5, R3, UR5, 0x1, P1 ;  /* 0x0000000503057c11 */ /* 0x000fc600088f0eff */
[----:B------:R-:W-:Y:S02]  /*0ec0*/  IMAD.X R3, RZ, RZ, UR7, P2 ;  /* 0x00000007ff037e24 */ /* 0x000fe400090e06ff */
        /* <DEDUP_REMOVED lines=16> */
[----:B------:R-:W-:Y:S01]  /*0fd0*/  VIADD R7, R7, 0x8 ;  /* 0x0000000807077836 */ /* 0x000fe20000000000 */
[----:B--2---:R-:W-:-:S04]  /*0fe0*/  ISETP.NE.AND P1, PT, R10, R11, PT ;  /* 0x0000000b0a00720c */ /* 0x004fc80003f25270 */
[----:B------:R-:W-:Y:S02]  /*0ff0*/  SEL R6, R6, RZ, !P1 ;  /* 0x000000ff06067207 */ /* 0x000fe40004800000 */
[----:B---3--:R-:W-:-:S04]  /*1000*/  ISETP.NE.AND P2, PT, R12, R13, PT ;  /* 0x0000000d0c00720c */ /* 0x008fc80003f45270 */
[----:B------:R-:W-:Y:S02]  /*1010*/  SEL R6, R6, RZ, !P2 ;  /* 0x000000ff06067207 */ /* 0x000fe40005000000 */
[----:B----4-:R-:W-:-:S04]  /*1020*/  ISETP.NE.AND P1, PT, R14, R15, PT ;  /* 0x0000000f0e00720c */ /* 0x010fc80003f25270 */
[----:B------:R-:W-:Y:S02]  /*1030*/  SEL R6, R6, RZ, !P1 ;  /* 0x000000ff06067207 */ /* 0x000fe40004800000 */
[----:B-----5:R-:W-:-:S04]  /*1040*/  ISETP.NE.AND P2, PT, R16, R17, PT ;  /* 0x000000111000720c */ /* 0x020fc80003f45270 */
[----:B------:R-:W-:Y:S02]  /*1050*/  SEL R6, R6, RZ, !P2 ;  /* 0x000000ff06067207 */ /* 0x000fe40005000000 */
[----:B------:R-:W-:-:S04]  /*1060*/  ISETP.NE.AND P1, PT, R19, R20, PT ;  /* 0x000000141300720c */ /* 0x000fc80003f25270 */
[----:B------:R-:W-:Y:S02]  /*1070*/  SEL R6, R6, RZ, !P1 ;  /* 0x000000ff06067207 */ /* 0x000fe40004800000 */
[----:B------:R-:W-:-:S04]  /*1080*/  ISETP.NE.AND P2, PT, R21, R22, PT ;  /* 0x000000161500720c */ /* 0x000fc80003f45270 */
[----:B------:R-:W-:Y:S02]  /*1090*/  SEL R6, R6, RZ, !P2 ;  /* 0x000000ff06067207 */ /* 0x000fe40005000000 */
[----:B------:R-:W-:-:S04]  /*10a0*/  ISETP.NE.AND P1, PT, R8, R9, PT ;  /* 0x000000090800720c */ /* 0x000fc80003f25270 */
[----:B------:R-:W-:Y:S02]  /*10b0*/  SEL R6, R6, RZ, !P1 ;  /* 0x000000ff06067207 */ /* 0x000fe40004800000 */
[----:B------:R-:W-:-:S04]  /*10c0*/  ISETP.NE.AND P2, PT, R23, R24, PT ;  /* 0x000000181700720c */ /* 0x000fc80003f45270 */
[----:B------:R-:W-:-:S09]  /*10d0*/  SEL R6, R6, RZ, !P2 ;  /* 0x000000ff06067207 */ /* 0x000fd20005000000 */
.L_x_15:
[----:B------:R-:W-:Y:S04]  /*10e0*/  BSSY.RECONVERGENT B0, `(.L_x_14) ;  /* 0x0000032000007945 */ /* 0x000fe80003800200 */
[----:B------:R-:W-:Y:S05]  /*10f0*/  @!P0 BRA `(.L_x_16) ;  /* 0x0000000000c08947 */ /* 0x000fea0003800000 */
[----:B------:R-:W-:Y:S02]  /*1100*/  ISETP.GE.U32.AND P1, PT, R25, 0x4, PT ;  /* 0x000000041900780c */ /* 0x000fe40003f26070 */
[----:B------:R-:W-:-:S04]  /*1110*/  LOP3.LUT R0, R0, 0x3, RZ, 0xc0, !PT ;  /* 0x0000000300007812 */ /* 0x000fc800078ec0ff */
[----:B------:R-:W-:-:S07]  /*1120*/  ISETP.NE.AND P0, PT, R0, RZ, PT ;  /* 0x000000ff0000720c */ /* 0x000fce0003f05270 */
[----:B------:R-:W-:Y:S06]  /*1130*/  @!P1 BRA `(.L_x_17) ;  /* 0x0000000000609947 */ /* 0x000fec0003800000 */
[----:B------:R-:W0:Y:S01]  /*1140*/  LDCU.64 UR6, c[0x0][0x390] ;  /* 0x00007200ff0677ac */ /* 0x000e220008000a00 */
[C---:B------:R-:W-:Y:S01]  /*1150*/  IMAD.IADD R3, R7.reuse, 0x1, R18 ;  /* 0x0000000107037824 */ /* 0x040fe200078e0212 */
[----:B------:R-:W1:Y:S01]  /*1160*/  LDCU.64 UR4, c[0x0][0x380] ;  /* 0x00007000ff0477ac */ /* 0x000e620008000a00 */
[----:B0-----:R-:W-:-:S03]  /*1170*/  IADD3 R4, P2, PT, R7, UR6, RZ ;  /* 0x0000000607047c10 */ /* 0x001fc6000ff5e0ff */
[C---:B-1----:R-:W-:Y:S02]  /*1180*/  IADD3 R2, P1, PT, R3.reuse, UR4, RZ ;  /* 0x0000000403027c10 */ /* 0x042fe4000ff3e0ff */
[----:B------:R-:W-:Y:S02]  /*1190*/  IMAD.X R5, RZ, RZ, UR7, P2 ;  /* 0x00000007ff057e24 */ /* 0x000fe400090e06ff */
[----:B------:R-:W-:-:S03]  /*11a0*/  LEA.HI.X.SX32 R3, R3, UR5, 0x1, P1 ;  /* 0x0000000503037c11 */ /* 0x000fc600088f0eff */
[----:B------:R-:W2:Y:S04]  /*11b0*/  LDG.E.U8 R9, desc[UR36][R4.64] ;  /* 0x0000002404097981 */ /* 0x000ea8000c1e1100 */
[----:B------:R-:W2:Y:S04]  /*11c0*/  LDG.E.U8 R8, desc[UR36][R2.64] ;  /* 0x0000002402087981 */ /* 0x000ea8000c1e1100 */
[----:B------:R-:W3:Y:S04]  /*11d0*/  LDG.E.U8 R10, desc[UR36][R2.64+0x1] ;  /* 0x00000124020a7981 */ /* 0x000ee8000c1e1100 */
[----:B------:R-:W3:Y:S04]  /*11e0*/  LDG.E.U8 R11, desc[UR36][R4.64+0x1] ;  /* 0x00000124040b7981 */ /* 0x000ee8000c1e1100 */
[----:B------:R-:W4:Y:S04]  /*11f0*/  LDG.E.U8 R12, desc[UR36][R2.64+0x2] ;  /* 0x00000224020c7981 */ /* 0x000f28000c1e1100 */
[----:B------:R-:W4:Y:S04]  /*1200*/  LDG.E.U8 R13, desc[UR36][R4.64+0x2] ;  /* 0x00000224040d7981 */ /* 0x000f28000c1e1100 */
        /* <DEDUP_REMOVED lines=10> */
[----:B------:R-:W-:-:S09]  /*12b0*/  SEL R6, R6, RZ, !P2 ;  /* 0x000000ff06067207 */ /* 0x000fd20005000000 */
.L_x_17:
[----:B------:R-:W-:Y:S05]  /*12c0*/  @!P0 BRA `(.L_x_16) ;  /* 0x00000000004c8947 */ /* 0x000fea0003800000 */
[----:B------:R-:W0:Y:S01]  /*12d0*/  LDCU.64 UR4, c[0x0][0x390] ;  /* 0x00007200ff0477ac */ /* 0x000e220008000a00 */
[----:B------:R-:W-:Y:S01]  /*12e0*/  IMAD.MOV R0, RZ, RZ, -R0 ;  /* 0x000000ffff007224 */ /* 0x000fe200078e0a00 */
[C---:B0-----:R-:W-:Y:S01]  /*12f0*/  IADD3 R4, P0, PT, R7.reuse, UR4, RZ ;  /* 0x0000000407047c10 */ /* 0x041fe2000ff1e0ff */
[----:B------:R-:W-:-:S04]  /*1300*/  IMAD.IADD R7, R7, 0x1, R18 ;  /* 0x0000000107077824 */ /* 0x000fc800078e0212 */
[----:B------:R-:W-:-:S08]  /*1310*/  IMAD.X R9, RZ, RZ, UR5, P0 ;  /* 0x00000005ff097e24 */ /* 0x000fd000080e06ff */
.L_x_18:
[----:B------:R-:W0:Y:S01]  /*1320*/  LDCU.64 UR4, c[0x0][0x380] ;  /* 0x00007000ff0477ac */ /* 0x000e220008000a00 */
[----:B------:R-:W-:-:S06]  /*1330*/  IMAD.MOV.U32 R5, RZ, RZ, R9 ;  /* 0x000000ffff057224 */ /* 0x000fcc00078e0009 */
[----:B------:R1:W2:Y:S01]  /*1340*/  LDG.E.U8 R5, desc[UR36][R4.64] ;  /* 0x0000002404057981 */ /* 0x0002a2000c1e1100 */
[----:B0-----:R-:W-:-:S04]  /*1350*/  IADD3 R2, P0, PT, R7, UR4, RZ ;  /* 0x0000000407027c10 */ /* 0x001fc8000ff1e0ff */
[----:B------:R-:W-:-:S05]  /*1360*/  LEA.HI.X.SX32 R3, R7, UR5, 0x1, P0 ;  /* 0x0000000507037c11 */ /* 0x000fca00080f0eff */
[----:B------:R-:W2:Y:S01]  /*1370*/  LDG.E.U8 R2, desc[UR36][R2.64] ;  /* 0x0000002402027981 */ /* 0x000ea2000c1e1100 */
[----:B------:R-:W-:-:S05]  /*1380*/  VIADD R0, R0, 0x1 ;  /* 0x0000000100007836 */ /* 0x000fca0000000000 */
[----:B------:R-:W-:Y:S02]  /*1390*/  ISETP.NE.AND P1, PT, R0, RZ, PT ;  /* 0x000000ff0000720c */ /* 0x000fe40003f25270 */
[----:B-1----:R-:W-:Y:S01]  /*13a0*/  IADD3 R4, P2, PT, R4, 0x1, RZ ;  /* 0x0000000104047810 */ /* 0x002fe20007f5e0ff */
[----:B------:R-:W-:-:S04]  /*13b0*/  VIADD R7, R7, 0x1 ;  /* 0x0000000107077836 */ /* 0x000fc80000000000 */
[----:B------:R-:W-:Y:S01]  /*13c0*/  IMAD.X R9, RZ, RZ, R9, P2 ;  /* 0x000000ffff097224 */ /* 0x000fe200010e0609 */
[----:B--2---:R-:W-:-:S04]  /*13d0*/  ISETP.NE.AND P0, PT, R2, R5, PT ;  /* 0x000000050200720c */ /* 0x004fc80003f05270 */
[----:B------:R-:W-:Y:S01]  /*13e0*/  SEL R6, R6, RZ, !P0 ;  /* 0x000000ff06067207 */ /* 0x000fe20004000000 */
[----:B------:R-:W-:Y:S08]  /*13f0*/  @P1 BRA `(.L_x_18) ;  /* 0xfffffffc00c81947 */ /* 0x000ff0000383ffff */
.L_x_16:
[----:B------:R-:W-:Y:S05]  /*1400*/  BSYNC.RECONVERGENT B0 ;  /* 0x0000000000007941 */ /* 0x000fea0003800200 */
.L_x_14:
[----:B------:R-:W-:-:S13]  /*1410*/  LOP3.LUT P0, RZ, R6, 0xff, RZ, 0xc0, !PT ;  /* 0x000000ff06ff7812 */ /* 0x000fda000780c0ff */
[----:B------:R-:W-:Y:S05]  /*1420*/  @!P0 EXIT ;  /* 0x000000000000894d */ /* 0x000fea0003800000 */
.L_x_11:
[----:B------:R-:W0:Y:S01]  /*1430*/  S2R R0, SR_LANEID ;  /* 0x0000000000007919 */ /* 0x000e220000000000 */
[----:B------:R-:W1:Y:S01]  /*1440*/  LDC.64 R2, c[0x0][0x3a0] ;  /* 0x0000e800ff027b82 */ /* 0x000e620000000a00 */
[----:B------:R-:W-:Y:S02]  /*1450*/  VOTEU.ANY UR4, UPT, PT ;  /* 0x0000000000047886 */ /* 0x000fe400038e0100 */
[----:B------:R-:W-:Y:S02]  /*1460*/  UFLO.U32 UR5, UR4 ;  /* 0x00000004000572bd */ /* 0x000fe400080e0000 */
[----:B------:R-:W1:Y:S04]  /*1470*/  POPC R5, UR4 ;  /* 0x0000000400057d09 */ /* 0x000e680008000000 */
[----:B0-----:R-:W-:-:S13]  /*1480*/  ISETP.EQ.U32.AND P0, PT, R0, UR5, PT ;  /* 0x0000000500007c0c */ /* 0x001fda000bf02070 */
[----:B-1----:R-:W-:Y:S01]  /*1490*/  @P0 REDG.E.ADD.STRONG.GPU desc[UR36][R2.64], R5 ;  /* 0x000000050200098e */ /* 0x002fe2000c12e124 */
[----:B------:R-:W-:Y:S05]  /*14a0*/  EXIT ;  /* 0x000000000000794d */ /* 0x000fea0003800000 */
.L_x_19:
[----:B------:R-:W-:-:S00]  /*14b0*/  BRA `(.L_x_19) ;  /* 0xfffffffc00fc7947 */ /* 0x000fc0000383ffff */
[----:B------:R-:W-:-:S00]  /*14c0*/  NOP ;  /* 0x0000000000007918 */ /* 0x000fc00000000000 */
        /* <DEDUP_REMOVED lines=11> */
.L_x_20:


//--------------------- .nv.global.init           --------------------------
	.section	.nv.global.init,"aw",@progbits
.nv.global.init:
	.type		$str,@object
	.size		$str,(.L_0 - $str)
$str:
        /*0000*/ 	.byte	0x25, 0x64, 0x20, 0x25, 0x64, 0x00
.L_0:


//--------------------- .nv.shared.reserved.0     --------------------------
	.section	.nv.shared.reserved.0,"aw",@nobits
	.weak		__nv_reservedSMEM_offset_0_alias
	.size		__nv_reservedSMEM_offset_0_alias, 0, 64
	.other		__nv_reservedSMEM_offset_0_alias,@"STO_CUDA_RESERVED_SHARED STV_DEFAULT"
__nv_reservedSMEM_offset_0_alias:
	.zero		0
	.zero		64


//--------------------- .nv.constant0._Z13CUDACountWordPciS_iPjPi --------------------------
	.section	.nv.constant0._Z13CUDACountWordPciS_iPjPi,"a",@progbits
	.sectionflags	@""
	.align	4
.nv.constant0._Z13CUDACountWordPciS_iPjPi:
	.zero		944


//--------------------- SYMBOLS --------------------------

	.type		.nv.reservedSmem.offset0,@object
	.size		.nv.reservedSmem.offset0,0x4
	.type		vprintf,@function
